	.headerflags	@"EF_CUDA_TEXMODE_UNIFIED EF_CUDA_64BIT_ADDRESS EF_CUDA_ACCELERATORS EF_CUDA_SM90 EF_CUDA_VIRTUAL_SM(EF_CUDA_SM90)"
	.elftype	@"ET_EXEC"


//--------------------- .nv.info                  --------------------------
	.section	.nv.info,"",@"SHT_CUDA_INFO"
	.align	4


	//----- nvinfo : EIATTR_REGCOUNT
	.align		4
        /*0000*/ 	.byte	0x04, 0x2f
        /*0002*/ 	.short	(.L_3 - .L_2)
	.align		4
.L_2:
        /*0004*/ 	.word	index@(triton_poi_fused__native_batch_norm_legit_no_training_hardtanh_mean_25)
        /*0008*/ 	.word	0x00000020


	//----- nvinfo : EIATTR_MIN_STACK_SIZE
	.align		4
.L_3:
        /*000c*/ 	.byte	0x04, 0x12
        /*000e*/ 	.short	(.L_5 - .L_4)
	.align		4
.L_4:
        /*0010*/ 	.word	index@(triton_poi_fused__native_batch_norm_legit_no_training_hardtanh_mean_25)
        /*0014*/ 	.word	0x00000000


	//----- nvinfo : EIATTR_FRAME_SIZE
	.align		4
.L_5:
        /*0018*/ 	.byte	0x04, 0x11
        /*001a*/ 	.short	(.L_7 - .L_6)
	.align		4
.L_6:
        /*001c*/ 	.word	index@(triton_poi_fused__native_batch_norm_legit_no_training_hardtanh_mean_25)
        /*0020*/ 	.word	0x00000000


	//----- nvinfo : EIATTR_MIN_STACK_SIZE
	.align		4
.L_7:
        /*0024*/ 	.byte	0x04, 0x12
        /*0026*/ 	.short	(.L_9 - .L_8)
	.align		4
.L_8:
        /*0028*/ 	.word	index@(triton_poi_fused__native_batch_norm_legit_no_training_hardtanh_mean_25)
        /*002c*/ 	.word	0x00000000
.L_9:


//--------------------- .nv.info.triton_poi_fused__native_batch_norm_legit_no_training_hardtanh_mean_25 --------------------------
	.section	.nv.info.triton_poi_fused__native_batch_norm_legit_no_training_hardtanh_mean_25,"",@"SHT_CUDA_INFO"
	.sectionflags	@""
	.align	4


	//----- nvinfo : EIATTR_CUDA_API_VERSION
	.align		4
        /*0000*/ 	.byte	0x04, 0x37
        /*0002*/ 	.short	(.L_11 - .L_10)
.L_10:
        /*0004*/ 	.word	0x0000007c


	//----- nvinfo : EIATTR_KPARAM_INFO
	.align		4
.L_11:
        /*0008*/ 	.byte	0x04, 0x17
        /*000a*/ 	.short	(.L_13 - .L_12)
.L_12:
        /*000c*/ 	.word	0x00000000
        /*0010*/ 	.short	0x0006
        /*0012*/ 	.short	0x0030
        /*0014*/ 	.byte	0x00, 0xf0, 0x11, 0x00


	//----- nvinfo : EIATTR_KPARAM_INFO
	.align		4
.L_13:
        /*0018*/ 	.byte	0x04, 0x17
        /*001a*/ 	.short	(.L_15 - .L_14)
.L_14:
        /*001c*/ 	.word	0x00000000
        /*0020*/ 	.short	0x0005
        /*0022*/ 	.short	0x0028
        /*0024*/ 	.byte	0x00, 0xf4, 0x21, 0x00


	//----- nvinfo : EIATTR_KPARAM_INFO
	.align		4
.L_15:
        /*0028*/ 	.byte	0x04, 0x17
        /*002a*/ 	.short	(.L_17 - .L_16)
.L_16:
        /*002c*/ 	.word	0x00000000
        /*0030*/ 	.short	0x0004
        /*0032*/ 	.short	0x0020
        /*0034*/ 	.byte	0x00, 0xf4, 0x21, 0x00


	//----- nvinfo : EIATTR_KPARAM_INFO
	.align		4
.L_17:
        /*0038*/ 	.byte	0x04, 0x17
        /*003a*/ 	.short	(.L_19 - .L_18)
.L_18:
        /*003c*/ 	.word	0x00000000
        /*0040*/ 	.short	0x0003
        /*0042*/ 	.short	0x0018
        /*0044*/ 	.byte	0x00, 0xf4, 0x21, 0x00


	//----- nvinfo : EIATTR_KPARAM_INFO
	.align		4
.L_19:
        /*0048*/ 	.byte	0x04, 0x17
        /*004a*/ 	.short	(.L_21 - .L_20)
.L_20:
        /*004c*/ 	.word	0x00000000
        /*0050*/ 	.short	0x0002
        /*0052*/ 	.short	0x0010
        /*0054*/ 	.byte	0x00, 0xf4, 0x21, 0x00


	//----- nvinfo : EIATTR_KPARAM_INFO
	.align		4
.L_21:
        /*0058*/ 	.byte	0x04, 0x17
        /*005a*/ 	.short	(.L_23 - .L_22)
.L_22:
        /*005c*/ 	.word	0x00000000
        /*0060*/ 	.short	0x0001
        /*0062*/ 	.short	0x0008
        /*0064*/ 	.byte	0x00, 0xf4, 0x21, 0x00


	//----- nvinfo : EIATTR_KPARAM_INFO
	.align		4
.L_23:
        /*0068*/ 	.byte	0x04, 0x17
        /*006a*/ 	.short	(.L_25 - .L_24)
.L_24:
        /*006c*/ 	.word	0x00000000
        /*0070*/ 	.short	0x0000
        /*0072*/ 	.short	0x0000
        /*0074*/ 	.byte	0x00, 0xf4, 0x21, 0x00


	//----- nvinfo : EIATTR_SPARSE_MMA_MASK
	.align		4
.L_25:
        /*0078*/ 	.byte	0x03, 0x50
        /*007a*/ 	.short	0x0000


	//----- nvinfo : EIATTR_MAXREG_COUNT
	.align		4
        /*007c*/ 	.byte	0x03, 0x1b
        /*007e*/ 	.short	0x00ff


	//----- nvinfo : EIATTR_EXIT_INSTR_OFFSETS
	.align		4
        /*0080*/ 	.byte	0x04, 0x1c
        /*0082*/ 	.short	(.L_27 - .L_26)


	//   ....[0]....
.L_26:
        /*0084*/ 	.word	0x000008c0


	//   ....[1]....
        /*0088*/ 	.word	0x00000900


	//----- nvinfo : EIATTR_REQNTID
	.align		4
.L_27:
        /*008c*/ 	.byte	0x04, 0x10
        /*008e*/ 	.short	(.L_29 - .L_28)
.L_28:
        /*0090*/ 	.word	0x00000080
        /*0094*/ 	.word	0x00000001
        /*0098*/ 	.word	0x00000001


	//----- nvinfo : EIATTR_CBANK_PARAM_SIZE
	.align		4
.L_29:
        /*009c*/ 	.byte	0x03, 0x19
        /*009e*/ 	.short	0x0034


	//----- nvinfo : EIATTR_PARAM_CBANK
	.align		4
        /*00a0*/ 	.byte	0x04, 0x0a
        /*00a2*/ 	.short	(.L_31 - .L_30)
	.align		4
.L_30:
        /*00a4*/ 	.word	index@(.nv.constant0.triton_poi_fused__native_batch_norm_legit_no_training_hardtanh_mean_25)
        /*00a8*/ 	.short	0x0210
        /*00aa*/ 	.short	0x0034


	//----- nvinfo : EIATTR_SW_WAR
	.align		4
.L_31:
        /*00ac*/ 	.byte	0x04, 0x36
        /*00ae*/ 	.short	(.L_33 - .L_32)
.L_32:
        /*00b0*/ 	.word	0x00000008
.L_33:


//--------------------- .nv.callgraph             --------------------------
	.section	.nv.callgraph,"",@"SHT_CUDA_CALLGRAPH"
	.align	4
	.sectionentsize	8
	.align		4
        /*0000*/ 	.word	0x00000000
	.align		4
        /*0004*/ 	.word	0xffffffff
	.align		4
        /*0008*/ 	.word	0x00000000
	.align		4
        /*000c*/ 	.word	0xfffffffe
	.align		4
        /*0010*/ 	.word	0x00000000
	.align		4
        /*0014*/ 	.word	0xfffffffd
	.align		4
        /*0018*/ 	.word	0x00000000
	.align		4
        /*001c*/ 	.word	0xfffffffc


//--------------------- .nv.constant4             --------------------------
	.section	.nv.constant4,"a",@progbits
	.align	8
	.align		8
.nv.constant4:
        /*0000*/ 	.dword	_$_str
	.align		8
        /*0008*/ 	.dword	_$_str_$_2


//--------------------- .text.triton_poi_fused__native_batch_norm_legit_no_training_hardtanh_mean_25 --------------------------
	.section	.text.triton_poi_fused__native_batch_norm_legit_no_training_hardtanh_mean_25,"ax",@progbits
	.align	128
        .global         triton_poi_fused__native_batch_norm_legit_no_training_hardtanh_mean_25
        .type           triton_poi_fused__native_batch_norm_legit_no_training_hardtanh_mean_25,@function
        .size           triton_poi_fused__native_batch_norm_legit_no_training_hardtanh_mean_25,(.L_x_1 - triton_poi_fused__native_batch_norm_legit_no_training_hardtanh_mean_25)
        .other          triton_poi_fused__native_batch_norm_legit_no_training_hardtanh_mean_25,@"STO_CUDA_ENTRY STV_DEFAULT"
triton_poi_fused__native_batch_norm_legit_no_training_hardtanh_mean_25:
.text.triton_poi_fused__native_batch_norm_legit_no_training_hardtanh_mean_25:
[----:B------:R-:W0:Y:S01]  /*0000*/  LDC R1, c[0x0][0x28] ;  /* 0x00000a00ff017b82 */ /* 0x000e220000000800 */
[----:B------:R-:W1:Y:S07]  /*0010*/  S2R R0, SR_TID.X ;  /* 0x0000000000007919 */ /* 0x000e6e0000002100 */
[----:B------:R-:W2:Y:S01]  /*0020*/  LDC.64 R12, c[0x0][0x220] ;  /* 0x00008800ff0c7b82 */ /* 0x000ea20000000a00 */
[----:B------:R-:W-:Y:S01]  /*0030*/  CS2R R8, SRZ ;  /* 0x0000000000087805 */ /* 0x000fe2000001ff00 */
[----:B------:R-:W-:Y:S01]  /*0040*/  ULDC.64 UR4, c[0x0][0x208] ;  /* 0x0000820000047ab9 */ /* 0x000fe20000000a00 */
[----:B------:R-:W3:Y:S05]  /*0050*/  S2R R3, SR_CTAID.X ;  /* 0x0000000000037919 */ /* 0x000eea0000002500 */
[----:B------:R-:W4:Y:S08]  /*0060*/  LDC.64 R18, c[0x0][0x210] ;  /* 0x00008400ff127b82 */ /* 0x000f300000000a00 */
[----:B------:R-:W5:Y:S08]  /*0070*/  LDC.64 R26, c[0x0][0x218] ;  /* 0x00008600ff1a7b82 */ /* 0x000f700000000a00 */
[----:B------:R-:W4:Y:S01]  /*0080*/  LDC.64 R6, c[0x0][0x228] ;  /* 0x00008a00ff067b82 */ /* 0x000f220000000a00 */
[----:B-1----:R-:W-:-:S05]  /*0090*/  IMAD.SHL.U32 R0, R0, 0x2, RZ ;  /* 0x0000000200007824 */ /* 0x002fca00078e00ff */
[----:B------:R-:W-:-:S05]  /*00a0*/  LOP3.LUT R0, R0, 0xfe, RZ, 0xc0, !PT ;  /* 0x000000fe00007812 */ /* 0x000fca00078ec0ff */
[----:B---3--:R-:W-:-:S04]  /*00b0*/  IMAD R0, R3, 0x100, R0 ;  /* 0x0000010003007824 */ /* 0x008fc800078e0200 */
[C---:B------:R-:W-:Y:S01]  /*00c0*/  IMAD.HI R2, R0.reuse, 0x66666667, RZ ;  /* 0x6666666700027827 */ /* 0x040fe200078e02ff */
[----:B------:R-:W-:-:S04]  /*00d0*/  ISETP.GE.AND P0, PT, R0, 0x1400, PT ;  /* 0x000014000000780c */ /* 0x000fc80003f06270 */
[----:B------:R-:W-:-:S04]  /*00e0*/  SHF.R.U32.HI R3, RZ, 0x1f, R2 ;  /* 0x0000001fff037819 */ /* 0x000fc80000011602 */
[----:B------:R-:W-:Y:S02]  /*00f0*/  LEA.HI.SX32 R4, R2, R3, 0x17 ;  /* 0x0000000302047211 */ /* 0x000fe400078fbaff */
[----:B------:R-:W1:Y:S03]  /*0100*/  LDC.64 R2, c[0x0][0x230] ;  /* 0x00008c00ff027b82 */ /* 0x000e660000000a00 */
[----:B------:R-:W-:-:S04]  /*0110*/  IMAD R17, R4, -0x500, R0 ;  /* 0xfffffb0004117824 */ /* 0x000fc800078e0200 */
[----:B--2---:R-:W-:-:S05]  /*0120*/  IMAD.WIDE R12, R17, 0x4, R12 ;  /* 0x00000004110c7825 */ /* 0x004fca00078e020c */
[----:B------:R2:W3:Y:S01]  /*0130*/  @!P0 LDG.E.EL.64 R8, desc[UR4][R12.64] ;  /* 0x000000040c088981 */ /* 0x0004e2000c2e1b00 */
[----:B------:R-:W-:Y:S01]  /*0140*/  IMAD R29, R4, 0x1400, R17 ;  /* 0x00001400041d7824 */ /* 0x000fe200078e0211 */
[----:B------:R-:W-:Y:S02]  /*0150*/  CS2R R4, SRZ ;  /* 0x0000000000047805 */ /* 0x000fe4000001ff00 */
[----:B------:R-:W-:Y:S01]  /*0160*/  CS2R R10, SRZ ;  /* 0x00000000000a7805 */ /* 0x000fe2000001ff00 */
[----:B-----5:R-:W-:Y:S01]  /*0170*/  IMAD.WIDE R26, R17, 0x4, R26 ;  /* 0x00000004111a7825 */ /* 0x020fe200078e021a */
[----:B------:R-:W-:-:S03]  /*0180*/  IADD3 R15, R29, 0x500, RZ ;  /* 0x000005001d0f7810 */ /* 0x000fc60007ffe0ff */
[C---:B------:R-:W-:Y:S01]  /*0190*/  VIADD R21, R29.reuse, 0xa00 ;  /* 0x00000a001d157836 */ /* 0x040fe20000000000 */
[----:B------:R-:W-:Y:S01]  /*01a0*/  IADD3 R23, R29, 0xf00, RZ ;  /* 0x00000f001d177810 */ /* 0x000fe20007ffe0ff */
[--C-:B----4-:R-:W-:Y:S01]  /*01b0*/  IMAD.WIDE R28, R29, 0x4, R18.reuse ;  /* 0x000000041d1c7825 */ /* 0x110fe200078e0212 */
[----:B------:R-:W-:Y:S01]  /*01c0*/  CS2R R24, SRZ ;  /* 0x0000000000187805 */ /* 0x000fe2000001ff00 */
[----:B------:R4:W5:Y:S02]  /*01d0*/  @!P0 LDG.E.EL.64 R4, desc[UR4][R26.64] ;  /* 0x000000041a048981 */ /* 0x000964000c2e1b00 */
[--C-:B--2---:R-:W-:Y:S02]  /*01e0*/  IMAD.WIDE R12, R15, 0x4, R18.reuse ;  /* 0x000000040f0c7825 */ /* 0x104fe400078e0212 */
[----:B------:R-:W5:Y:S02]  /*01f0*/  @!P0 LDG.E.64 R10, desc[UR4][R28.64] ;  /* 0x000000041c0a8981 */ /* 0x000f64000c1e1b00 */
[----:B------:R-:W-:Y:S01]  /*0200*/  IMAD.WIDE R14, R21, 0x4, R18 ;  /* 0x00000004150e7825 */ /* 0x000fe200078e0212 */
[----:B------:R-:W-:-:S03]  /*0210*/  CS2R R20, SRZ ;  /* 0x0000000000147805 */ /* 0x000fc6000001ff00 */
[----:B------:R-:W-:Y:S01]  /*0220*/  IMAD.WIDE R18, R23, 0x4, R18 ;  /* 0x0000000417127825 */ /* 0x000fe200078e0212 */
[----:B------:R-:W-:Y:S02]  /*0230*/  CS2R R22, SRZ ;  /* 0x0000000000167805 */ /* 0x000fe4000001ff00 */
[----:B------:R-:W2:Y:S01]  /*0240*/  @!P0 LDG.E.64 R20, desc[UR4][R12.64] ;  /* 0x000000040c148981 */ /* 0x000ea2000c1e1b00 */
[C---:B0---4-:R-:W-:Y:S01]  /*0250*/  IMAD.WIDE R26, R17.reuse, 0x4, R6 ;  /* 0x00000004111a7825 */ /* 0x051fe200078e0206 */
[----:B------:R-:W-:Y:S02]  /*0260*/  CS2R R6, SRZ ;  /* 0x0000000000067805 */ /* 0x000fe4000001ff00 */
[----:B------:R0:W4:Y:S01]  /*0270*/  @!P0 LDG.E.64 R22, desc[UR4][R14.64] ;  /* 0x000000040e168981 */ /* 0x000122000c1e1b00 */
[----:B-1----:R-:W-:Y:S01]  /*0280*/  IMAD.WIDE R16, R17, 0x4, R2 ;  /* 0x0000000411107825 */ /* 0x002fe200078e0202 */
[----:B------:R-:W-:Y:S02]  /*0290*/  CS2R R2, SRZ ;  /* 0x0000000000027805 */ /* 0x000fe4000001ff00 */
[----:B------:R-:W2:Y:S04]  /*02a0*/  @!P0 LDG.E.64 R24, desc[UR4][R18.64] ;  /* 0x0000000412188981 */ /* 0x000ea8000c1e1b00 */
[----:B------:R-:W2:Y:S04]  /*02b0*/  @!P0 LDG.E.EL.64 R6, desc[UR4][R26.64] ;  /* 0x000000041a068981 */ /* 0x000ea8000c2e1b00 */
[----:B------:R-:W2:Y:S01]  /*02c0*/  @!P0 LDG.E.EL.64 R2, desc[UR4][R16.64] ;  /* 0x0000000410028981 */ /* 0x000ea2000c2e1b00 */
[----:B0-----:R-:W-:-:S02]  /*02d0*/  IMAD.MOV.U32 R15, RZ, RZ, 0x3e800000 ;  /* 0x3e800000ff0f7424 */ /* 0x001fc400078e00ff */
[----:B---3--:R-:W-:Y:S01]  /*02e0*/  FADD R8, R8, 9.9999997473787516356e-06 ;  /* 0x3727c5ac08087421 */ /* 0x008fe20000000000 */
[----:B------:R-:W-:-:S03]  /*02f0*/  FADD R9, R9, 9.9999997473787516356e-06 ;  /* 0x3727c5ac09097421 */ /* 0x000fc60000000000 */
[----:B------:R-:W0:Y:S08]  /*0300*/  MUFU.SQRT R12, R8 ;  /* 0x00000008000c7308 */ /* 0x000e300000002000 */
[----:B------:R-:W1:Y:S01]  /*0310*/  MUFU.SQRT R13, R9 ;  /* 0x00000009000d7308 */ /* 0x000e620000002000 */
[C---:B0-----:R-:W-:Y:S02]  /*0320*/  FSETP.GT.AND P1, PT, R12.reuse, 8.50705917302346158658e+37, PT ;  /* 0x7e8000000c00780b */ /* 0x041fe40003f24000 */
[----:B------:R-:W-:-:S02]  /*0330*/  FSETP.GEU.AND P3, PT, R12, 1.175494350822287508e-38, PT ;  /* 0x008000000c00780b */ /* 0x000fc40003f6e000 */
[C---:B-1----:R-:W-:Y:S02]  /*0340*/  FSETP.GT.AND P2, PT, R13.reuse, 8.50705917302346158658e+37, PT ;  /* 0x7e8000000d00780b */ /* 0x042fe40003f44000 */
[----:B------:R-:W-:-:S07]  /*0350*/  FSETP.GEU.AND P4, PT, R13, 1.175494350822287508e-38, PT ;  /* 0x008000000d00780b */ /* 0x000fce0003f8e000 */
[----:B------:R-:W-:-:S04]  /*0360*/  @P1 FMUL R12, R12, 0.25 ;  /* 0x3e8000000c0c1820 */ /* 0x000fc80000400000 */
[----:B------:R-:W-:Y:S01]  /*0370*/  @!P3 FMUL R12, R12, 16777216 ;  /* 0x4b8000000c0cb820 */ /* 0x000fe20000400000 */
[----:B------:R-:W-:-:S05]  /*0380*/  @P2 FMUL R13, R13, 0.25 ;  /* 0x3e8000000d0d2820 */ /* 0x000fca0000400000 */
[----:B------:R-:W0:Y:S01]  /*0390*/  MUFU.RCP R12, R12 ;  /* 0x0000000c000c7308 */ /* 0x000e220000001000 */
[----:B------:R-:W-:Y:S01]  /*03a0*/  @!P4 FMUL R13, R13, 16777216 ;  /* 0x4b8000000d0dc820 */ /* 0x000fe20000400000 */
[----:B------:R-:W-:-:S06]  /*03b0*/  FSEL R9, R15, 1, P1 ;  /* 0x3f8000000f097808 */ /* 0x000fcc0000800000 */
[----:B------:R1:W3:Y:S01]  /*03c0*/  MUFU.RCP R8, R13 ;  /* 0x0000000d00087308 */ /* 0x0002e20000001000 */
[----:B------:R-:W-:Y:S01]  /*03d0*/  FSEL R15, R15, 1, P2 ;  /* 0x3f8000000f0f7808 */ /* 0x000fe20001000000 */
[----:B------:R-:W-:Y:S01]  /*03e0*/  @!P3 FMUL R9, R9, 16777216 ;  /* 0x4b8000000909b820 */ /* 0x000fe20000400000 */
[----:B-----5:R-:W-:Y:S01]  /*03f0*/  FADD R10, -R4, R10 ;  /* 0x0000000a040a7221 */ /* 0x020fe20000000100 */
[--C-:B--2---:R-:W-:Y:S02]  /*0400*/  FADD R20, R20, -R4.reuse ;  /* 0x8000000414147221 */ /* 0x104fe40000000000 */
[----:B------:R-:W-:Y:S01]  /*0410*/  @!P4 FMUL R15, R15, 16777216 ;  /* 0x4b8000000f0fc820 */ /* 0x000fe20000400000 */
[----:B0-----:R-:W-:Y:S01]  /*0420*/  FMUL R9, R12, R9 ;  /* 0x000000090c097220 */ /* 0x001fe20000400000 */
[--C-:B----4-:R-:W-:Y:S01]  /*0430*/  FADD R22, R22, -R4.reuse ;  /* 0x8000000416167221 */ /* 0x110fe20000000000 */
[----:B------:R-:W-:Y:S01]  /*0440*/  FADD R24, R24, -R4 ;  /* 0x8000000418187221 */ /* 0x000fe20000000000 */
[----:B-1----:R-:W-:Y:S01]  /*0450*/  FADD R13, -R5, R11 ;  /* 0x0000000b050d7221 */ /* 0x002fe20000000100 */
[--C-:B------:R-:W-:Y:S01]  /*0460*/  FADD R21, R21, -R5.reuse ;  /* 0x8000000515157221 */ /* 0x100fe20000000000 */
[--C-:B------:R-:W-:Y:S01]  /*0470*/  FADD R23, R23, -R5.reuse ;  /* 0x8000000517177221 */ /* 0x100fe20000000000 */
[----:B------:R-:W-:Y:S01]  /*0480*/  FADD R25, R25, -R5 ;  /* 0x8000000519197221 */ /* 0x000fe20000000000 */
[C---:B------:R-:W-:Y:S01]  /*0490*/  FMUL R5, R9.reuse, R10 ;  /* 0x0000000a09057220 */ /* 0x040fe20000400000 */
[----:B---3--:R-:W-:Y:S01]  /*04a0*/  FMUL R8, R8, R15 ;  /* 0x0000000f08087220 */ /* 0x008fe20000400000 */
[C---:B------:R-:W-:Y:S01]  /*04b0*/  FMUL R11, R9.reuse, R20 ;  /* 0x00000014090b7220 */ /* 0x040fe20000400000 */
[C---:B------:R-:W-:Y:S01]  /*04c0*/  FMUL R15, R9.reuse, R22 ;  /* 0x00000016090f7220 */ /* 0x040fe20000400000 */
[----:B------:R-:W-:Y:S01]  /*04d0*/  FMUL R9, R9, R24 ;  /* 0x0000001809097220 */ /* 0x000fe20000400000 */
[C---:B------:R-:W-:Y:S01]  /*04e0*/  FMUL R4, R8.reuse, R13 ;  /* 0x0000000d08047220 */ /* 0x040fe20000400000 */
[-CC-:B------:R-:W-:Y:S01]  /*04f0*/  FFMA R5, R5, R6.reuse, R2.reuse ;  /* 0x0000000605057223 */ /* 0x180fe20000000002 */
[-CC-:B------:R-:W-:Y:S01]  /*0500*/  FFMA R11, R11, R6.reuse, R2.reuse ;  /* 0x000000060b0b7223 */ /* 0x180fe20000000002 */
[-CC-:B------:R-:W-:Y:S01]  /*0510*/  FFMA R15, R15, R6.reuse, R2.reuse ;  /* 0x000000060f0f7223 */ /* 0x180fe20000000002 */
[----:B------:R-:W-:Y:S01]  /*0520*/  FFMA R9, R9, R6, R2 ;  /* 0x0000000609097223 */ /* 0x000fe20000000002 */
[----:B------:R-:W-:Y:S01]  /*0530*/  FMUL R10, R8, R21 ;  /* 0x00000015080a7220 */ /* 0x000fe20000400000 */
[----:B------:R-:W-:Y:S01]  /*0540*/  FFMA R6, R4, R7, R3 ;  /* 0x0000000704067223 */ /* 0x000fe20000000003 */
[----:B------:R-:W-:-:S02]  /*0550*/  FSETP.GTU.AND P4, PT, R5, RZ, PT ;  /* 0x000000ff0500720b */ /* 0x000fc40003f8c000 */
[----:B------:R-:W-:Y:S01]  /*0560*/  FSETP.GTU.AND P3, PT, R11, RZ, PT ;  /* 0x000000ff0b00720b */ /* 0x000fe20003f6c000 */
[----:B------:R-:W-:Y:S01]  /*0570*/  FMUL R12, R8, R23 ;  /* 0x00000017080c7220 */ /* 0x000fe20000400000 */
[--C-:B------:R-:W-:Y:S01]  /*0580*/  FFMA R10, R10, R7, R3.reuse ;  /* 0x000000070a0a7223 */ /* 0x100fe20000000003 */
[----:B------:R-:W-:Y:S01]  /*0590*/  FMUL R8, R8, R25 ;  /* 0x0000001908087220 */ /* 0x000fe20000400000 */
[----:B------:R-:W-:Y:S02]  /*05a0*/  FSETP.GTU.AND P2, PT, R6, RZ, PT ;  /* 0x000000ff0600720b */ /* 0x000fe40003f4c000 */
[----:B------:R-:W-:Y:S02]  /*05b0*/  FSEL R4, R5, RZ, P4 ;  /* 0x000000ff05047208 */ /* 0x000fe40002000000 */
[----:B------:R-:W-:Y:S02]  /*05c0*/  FSETP.GTU.AND P6, PT, R15, RZ, PT ;  /* 0x000000ff0f00720b */ /* 0x000fe40003fcc000 */
[----:B------:R-:W-:Y:S01]  /*05d0*/  FSEL R11, R11, RZ, P3 ;  /* 0x000000ff0b0b7208 */ /* 0x000fe20001800000 */
[-CC-:B------:R-:W-:Y:S01]  /*05e0*/  FFMA R12, R12, R7.reuse, R3.reuse ;  /* 0x000000070c0c7223 */ /* 0x180fe20000000003 */
[----:B------:R-:W-:Y:S01]  /*05f0*/  FFMA R8, R8, R7, R3 ;  /* 0x0000000708087223 */ /* 0x000fe20000000003 */
[----:B------:R-:W-:Y:S01]  /*0600*/  FSETP.GTU.AND P1, PT, R10, RZ, PT ;  /* 0x000000ff0a00720b */ /* 0x000fe20003f2c000 */
[----:B------:R-:W0:Y:S01]  /*0610*/  LDC.64 R2, c[0x0][0x238] ;  /* 0x00008e00ff027b82 */ /* 0x000e220000000a00 */
[----:B------:R-:W-:-:S02]  /*0620*/  FSETP.GEU.AND P3, PT, R4, 6, PT ;  /* 0x40c000000400780b */ /* 0x000fc40003f6e000 */
[----:B------:R-:W-:Y:S02]  /*0630*/  FSEL R5, R6, RZ, P2 ;  /* 0x000000ff06057208 */ /* 0x000fe40001000000 */
[----:B------:R-:W-:Y:S02]  /*0640*/  FSETP.GTU.AND P5, PT, R9, RZ, PT ;  /* 0x000000ff0900720b */ /* 0x000fe40003fac000 */
[----:B------:R-:W-:Y:S02]  /*0650*/  FSEL R6, R15, RZ, P6 ;  /* 0x000000ff0f067208 */ /* 0x000fe40003000000 */
[----:B------:R-:W-:Y:S02]  /*0660*/  FSETP.GEU.AND P2, PT, R11, 6, PT ;  /* 0x40c000000b00780b */ /* 0x000fe40003f4e000 */
[----:B------:R-:W-:Y:S02]  /*0670*/  FSETP.GTU.AND P4, PT, R12, RZ, PT ;  /* 0x000000ff0c00720b */ /* 0x000fe40003f8c000 */
[----:B------:R-:W-:-:S02]  /*0680*/  FSEL R10, R10, RZ, P1 ;  /* 0x000000ff0a0a7208 */ /* 0x000fc40000800000 */
[----:B------:R-:W-:Y:S02]  /*0690*/  FSEL R9, R9, RZ, P5 ;  /* 0x000000ff09097208 */ /* 0x000fe40002800000 */
[----:B------:R-:W-:Y:S02]  /*06a0*/  FSETP.GEU.AND P1, PT, R6, 6, PT ;  /* 0x40c000000600780b */ /* 0x000fe40003f2e000 */
[----:B------:R-:W-:Y:S02]  /*06b0*/  FSETP.GTU.AND P6, PT, R8, RZ, PT ;  /* 0x000000ff0800720b */ /* 0x000fe40003fcc000 */
[----:B------:R-:W-:Y:S02]  /*06c0*/  FSEL R7, R12, RZ, P4 ;  /* 0x000000ff0c077208 */ /* 0x000fe40002000000 */
[----:B------:R-:W-:Y:S02]  /*06d0*/  FSETP.NAN.AND P4, PT, R4, R4, PT ;  /* 0x000000040400720b */ /* 0x000fe40003f88000 */
[----:B------:R-:W-:-:S02]  /*06e0*/  FSETP.GEU.AND P5, PT, R9, 6, PT ;  /* 0x40c000000900780b */ /* 0x000fc40003fae000 */
[----:B------:R-:W-:Y:S02]  /*06f0*/  FSEL R8, R8, RZ, P6 ;  /* 0x000000ff08087208 */ /* 0x000fe40003000000 */
[----:B------:R-:W-:Y:S02]  /*0700*/  FSETP.NAN.AND P6, PT, R11, R11, PT ;  /* 0x0000000b0b00720b */ /* 0x000fe40003fc8000 */
[----:B------:R-:W-:Y:S02]  /*0710*/  @P3 FSEL R4, R4, 6, P4 ;  /* 0x40c0000004043808 */ /* 0x000fe40002000000 */
[----:B------:R-:W-:Y:S02]  /*0720*/  FSETP.NAN.AND P4, PT, R6, R6, PT ;  /* 0x000000060600720b */ /* 0x000fe40003f88000 */
[----:B------:R-:W-:Y:S02]  /*0730*/  FSETP.GEU.AND P3, PT, R7, 6, PT ;  /* 0x40c000000700780b */ /* 0x000fe40003f6e000 */
[----:B------:R-:W-:-:S02]  /*0740*/  @P2 FSEL R11, R11, 6, P6 ;  /* 0x40c000000b0b2808 */ /* 0x000fc40003000000 */
[----:B------:R-:W-:Y:S02]  /*0750*/  FSETP.GEU.AND P2, PT, R8, 6, PT ;  /* 0x40c000000800780b */ /* 0x000fe40003f4e000 */
[----:B------:R-:W-:Y:S02]  /*0760*/  FSETP.NAN.AND P6, PT, R9, R9, PT ;  /* 0x000000090900720b */ /* 0x000fe40003fc8000 */
[----:B------:R-:W-:Y:S02]  /*0770*/  @P1 FSEL R6, R6, 6, P4 ;  /* 0x40c0000006061808 */ /* 0x000fe40002000000 */
[----:B------:R-:W-:Y:S02]  /*0780*/  FSETP.GEU.AND P4, PT, R5, 6, PT ;  /* 0x40c000000500780b */ /* 0x000fe40003f8e000 */
[----:B------:R-:W-:Y:S02]  /*0790*/  FSETP.GEU.AND P1, PT, R10, 6, PT ;  /* 0x40c000000a00780b */ /* 0x000fe40003f2e000 */
[----:B------:R-:W-:-:S02]  /*07a0*/  @P5 FSEL R9, R9, 6, P6 ;  /* 0x40c0000009095808 */ /* 0x000fc40003000000 */
[C---:B------:R-:W-:Y:S02]  /*07b0*/  FSETP.NAN.AND P6, PT, R7.reuse, R7, PT ;  /* 0x000000070700720b */ /* 0x040fe40003fc8000 */
[----:B------:R-:W-:Y:S02]  /*07c0*/  FSETP.NAN.AND P5, PT, R8, R8, PT ;  /* 0x000000080800720b */ /* 0x000fe40003fa8000 */
[----:B------:R-:W-:Y:S02]  /*07d0*/  @P3 FSEL R7, R7, 6, P6 ;  /* 0x40c0000007073808 */ /* 0x000fe40003000000 */
[----:B------:R-:W-:Y:S02]  /*07e0*/  FSETP.NAN.AND P3, PT, R5, R5, PT ;  /* 0x000000050500720b */ /* 0x000fe40003f68000 */
[----:B------:R-:W-:Y:S02]  /*07f0*/  FSETP.NAN.AND P6, PT, R10, R10, PT ;  /* 0x0000000a0a00720b */ /* 0x000fe40003fc8000 */
[----:B------:R-:W-:Y:S01]  /*0800*/  @P2 FSEL R8, R8, 6, P5 ;  /* 0x40c0000008082808 */ /* 0x000fe20002800000 */
[----:B------:R-:W-:Y:S01]  /*0810*/  FADD R6, R9, R6 ;  /* 0x0000000609067221 */ /* 0x000fe20000000000 */
[----:B------:R-:W-:-:S02]  /*0820*/  @P4 FSEL R5, R5, 6, P3 ;  /* 0x40c0000005054808 */ /* 0x000fc40001800000 */
[----:B------:R-:W-:Y:S01]  /*0830*/  @P1 FSEL R10, R10, 6, P6 ;  /* 0x40c000000a0a1808 */ /* 0x000fe20003000000 */
[----:B------:R-:W-:Y:S01]  /*0840*/  FADD R7, R8, R7 ;  /* 0x0000000708077221 */ /* 0x000fe20000000000 */
[----:B------:R-:W-:Y:S01]  /*0850*/  FMUL R9, R6, 0.5 ;  /* 0x3f00000006097820 */ /* 0x000fe20000400000 */
[----:B------:R-:W-:Y:S02]  /*0860*/  FADD R4, R11, R4 ;  /* 0x000000040b047221 */ /* 0x000fe40000000000 */
[----:B------:R-:W-:Y:S01]  /*0870*/  FADD R5, R10, R5 ;  /* 0x000000050a057221 */ /* 0x000fe20000000000 */
[----:B------:R-:W-:Y:S01]  /*0880*/  FMUL R6, R7, 0.5 ;  /* 0x3f00000007067820 */ /* 0x000fe20000400000 */
[----:B------:R-:W-:Y:S01]  /*0890*/  FFMA R4, R4, 0.5, R9 ;  /* 0x3f00000004047823 */ /* 0x000fe20000000009 */
[----:B0-----:R-:W-:-:S04]  /*08a0*/  IMAD.WIDE R2, R0, 0x4, R2 ;  /* 0x0000000400027825 */ /* 0x001fc800078e0202 */
[----:B------:R-:W-:Y:S01]  /*08b0*/  FFMA R5, R5, 0.5, R6 ;  /* 0x3f00000005057823 */ /* 0x000fe20000000006 */
[----:B------:R-:W-:Y:S06]  /*08c0*/  @P0 EXIT ;  /* 0x000000000000094d */ /* 0x000fec0003800000 */
[----:B------:R-:W-:Y:S01]  /*08d0*/  FMUL R4, R4, 0.5 ;  /* 0x3f00000004047820 */ /* 0x000fe20000400000 */
[----:B------:R-:W-:-:S05]  /*08e0*/  FMUL R5, R5, 0.5 ;  /* 0x3f00000005057820 */ /* 0x000fca0000400000 */
[----:B------:R-:W-:Y:S01]  /*08f0*/  STG.E.64 desc[UR4][R2.64], R4 ;  /* 0x0000000402007986 */ /* 0x000fe2000c101b04 */
[----:B------:R-:W-:Y:S05]  /*0900*/  EXIT ;  /* 0x000000000000794d */ /* 0x000fea0003800000 */
.L_x_0:
[----:B------:R-:W-:-:S00]  /*0910*/  BRA `(.L_x_0) ;  /* 0xfffffffc00fc7947 */ /* 0x000fc0000383ffff */
[----:B------:R-:W-:-:S00]  /*0920*/  NOP ;  /* 0x0000000000007918 */ /* 0x000fc00000000000 */
        /* <DEDUP_REMOVED lines=13> */
.L_x_1:


//--------------------- .nv.global.init           --------------------------
	.section	.nv.global.init,"aw",@progbits
.nv.global.init:
	.type		_$_str,@object
	.size		_$_str,(_$_str_$_2 - _$_str)
_$_str:
        /*0000*/ 	.byte	0x5f, 0x5f, 0x43, 0x55, 0x44, 0x41, 0x5f, 0x46, 0x54, 0x5a, 0x00
	.type		_$_str_$_2,@object
	.size		_$_str_$_2,(.L_1 - _$_str_$_2)
_$_str_$_2:
        /*000b*/ 	.byte	0x5f, 0x5f, 0x43, 0x55, 0x44, 0x41, 0x5f, 0x50, 0x52, 0x45, 0x43, 0x5f, 0x53, 0x51, 0x52, 0x54
        /*001b*/ 	.byte	0x00
.L_1:


//--------------------- .nv.constant0.triton_poi_fused__native_batch_norm_legit_no_training_hardtanh_mean_25 --------------------------
	.section	.nv.constant0.triton_poi_fused__native_batch_norm_legit_no_training_hardtanh_mean_25,"a",@progbits
	.sectionflags	@""
	.align	4
.nv.constant0.triton_poi_fused__native_batch_norm_legit_no_training_hardtanh_mean_25:
	.zero		580
